//
// Generated by NVIDIA NVVM Compiler
//
// Compiler Build ID: CL-36424714
// Cuda compilation tools, release 13.0, V13.0.88
// Based on NVVM 20.0.0
//

.version 9.0
.target sm_100
.address_size 64

	// .globl	_Z10initializePdi

.visible .entry _Z10initializePdi(
	.param .u64 .ptr .align 1 _Z10initializePdi_param_0,
	.param .u32 _Z10initializePdi_param_1
)
{
	.reg .pred 	%p<2>;
	.reg .b32 	%r<6>;
	.reg .b64 	%rd<5>;
	.reg .b64 	%fd<4>;

	ld.param.u64 	%rd1, [_Z10initializePdi_param_0];
	ld.param.u32 	%r2, [_Z10initializePdi_param_1];
	mov.u32 	%r3, %ctaid.x;
	mov.u32 	%r4, %ntid.x;
	mov.u32 	%r5, %tid.x;
	mad.lo.s32 	%r1, %r3, %r4, %r5;
	setp.ge.s32 	%p1, %r1, %r2;
	@%p1 bra 	$L__BB0_2;
	cvta.to.global.u64 	%rd2, %rd1;
	cvt.rn.f64.s32 	%fd1, %r1;
	cvt.rn.f64.s32 	%fd2, %r2;
	div.rn.f64 	%fd3, %fd1, %fd2;
	mul.wide.s32 	%rd3, %r1, 8;
	add.s64 	%rd4, %rd2, %rd3;
	st.global.f64 	[%rd4], %fd3;
$L__BB0_2:
	ret;

}


// ===== COMPILED SASS (sm_100) =====

	.target	sm_100

	.elftype	@"ET_EXEC"


//--------------------- .note.nv.tkinfo           --------------------------
	.section	.note.nv.tkinfo,"",@"SHT_NOTE"
	.sectionflags	@"SHF_NOTE_NV_TKINFO"
	.tkinfo
        /*0018*/ 	.word	0x00000002
        /*0030*/ 	.string	""
        /*0030*/ 	.string	"ptxas"
        /*0030*/ 	.string	"Cuda compilation tools, release 13.0, V13.0.88"
        /*0030*/ 	.string	"Build cuda_13.0.r13.0/compiler.36424714_0"
        /*0030*/ 	.string	"-arch sm_100 -m 64 "



//--------------------- .note.nv.cuinfo           --------------------------
	.section	.note.nv.cuinfo,"",@"SHT_NOTE"
	.sectionflags	@"SHF_NOTE_NV_CUINFO"
        /*0018*/ 	.short	0x0002
        /*001a*/ 	.short	0x0064
        /*001c*/ 	.short	0x0082
	.zero		2


//--------------------- .nv.info                  --------------------------
	.section	.nv.info,"",@"SHT_CUDA_INFO"
	.align	4


	//----- nvinfo : EIATTR_REGCOUNT
	.align		4
        /*0000*/ 	.byte	0x04, 0x2f
        /*0002*/ 	.short	(.L_1 - .L_0)
	.align		4
.L_0:
        /*0004*/ 	.word	index@(_Z10initializePdi)
        /*0008*/ 	.word	0x00000019


	//----- nvinfo : EIATTR_FRAME_SIZE
	.align		4
.L_1:
        /*000c*/ 	.byte	0x04, 0x11
        /*000e*/ 	.short	(.L_3 - .L_2)
	.align		4
.L_2:
        /*0010*/ 	.word	index@($__internal_0_$__cuda_sm20_div_rn_f64_full)
        /*0014*/ 	.word	0x00000000


	//----- nvinfo : EIATTR_FRAME_SIZE
	.align		4
.L_3:
        /*0018*/ 	.byte	0x04, 0x11
        /*001a*/ 	.short	(.L_5 - .L_4)
	.align		4
.L_4:
        /*001c*/ 	.word	index@(_Z10initializePdi)
        /*0020*/ 	.word	0x00000000


	//----- nvinfo : EIATTR_MIN_STACK_SIZE
	.align		4
.L_5:
        /*0024*/ 	.byte	0x04, 0x12
        /*0026*/ 	.short	(.L_7 - .L_6)
	.align		4
.L_6:
        /*0028*/ 	.word	index@(_Z10initializePdi)
        /*002c*/ 	.word	0x00000000
.L_7:


//--------------------- .nv.compat                --------------------------
	.section	.nv.compat,"",@"SHT_CUDA_COMPAT_INFO"
	.align	4
        /*0000*/ 	.byte	0x02, 0x09, 0x00, 0x00, 0x02, 0x02, 0x01, 0x00, 0x02, 0x05, 0x05, 0x00, 0x03, 0x07, 0x01, 0x01
        /*0010*/ 	.byte	0x02, 0x03, 0x00, 0x00, 0x02, 0x06, 0x01, 0x00, 0x04, 0x0b, 0x08, 0x00, 0x01, 0x00, 0x00, 0x00
        /*0020*/ 	.byte	0x00, 0x00, 0x00, 0x00


//--------------------- .nv.info._Z10initializePdi --------------------------
	.section	.nv.info._Z10initializePdi,"",@"SHT_CUDA_INFO"
	.sectionflags	@""
	.align	4


	//----- nvinfo : EIATTR_CUDA_API_VERSION
	.align		4
        /*0000*/ 	.byte	0x04, 0x37
        /*0002*/ 	.short	(.L_9 - .L_8)
.L_8:
        /*0004*/ 	.word	0x00000082


	//----- nvinfo : EIATTR_KPARAM_INFO
	.align		4
.L_9:
        /*0008*/ 	.byte	0x04, 0x17
        /*000a*/ 	.short	(.L_11 - .L_10)
.L_10:
        /*000c*/ 	.word	0x00000000
        /*0010*/ 	.short	0x0001
        /*0012*/ 	.short	0x0008
        /*0014*/ 	.byte	0x00, 0xf0, 0x11, 0x00


	//----- nvinfo : EIATTR_KPARAM_INFO
	.align		4
.L_11:
        /*0018*/ 	.byte	0x04, 0x17
        /*001a*/ 	.short	(.L_13 - .L_12)
.L_12:
        /*001c*/ 	.word	0x00000000
        /*0020*/ 	.short	0x0000
        /*0022*/ 	.short	0x0000
        /*0024*/ 	.byte	0x00, 0xf5, 0x21, 0x00


	//----- nvinfo : EIATTR_SPARSE_MMA_MASK
	.align		4
.L_13:
        /*0028*/ 	.byte	0x03, 0x50
        /*002a*/ 	.short	0x0000


	//----- nvinfo : EIATTR_MAXREG_COUNT
	.align		4
        /*002c*/ 	.byte	0x03, 0x1b
        /*002e*/ 	.short	0x00ff


	//----- nvinfo : EIATTR_MERCURY_ISA_VERSION
	.align		4
        /*0030*/ 	.byte	0x03, 0x5f
        /*0032*/ 	.short	0x0101


	//----- nvinfo : EIATTR_VRC_CTA_INIT_COUNT
	.align		4
        /*0034*/ 	.byte	0x02, 0x4a
	.zero		1
	.zero		1


	//----- nvinfo : EIATTR_EXIT_INSTR_OFFSETS
	.align		4
        /*0038*/ 	.byte	0x04, 0x1c
        /*003a*/ 	.short	(.L_15 - .L_14)


	//   ....[0]....
.L_14:
        /*003c*/ 	.word	0x00000070


	//   ....[1]....
        /*0040*/ 	.word	0x00000200


	//----- nvinfo : EIATTR_CRS_STACK_SIZE
	.align		4
.L_15:
        /*0044*/ 	.byte	0x04, 0x1e
        /*0046*/ 	.short	(.L_17 - .L_16)
.L_16:
        /*0048*/ 	.word	0x00000000


	//----- nvinfo : EIATTR_CBANK_PARAM_SIZE
	.align		4
.L_17:
        /*004c*/ 	.byte	0x03, 0x19
        /*004e*/ 	.short	0x000c


	//----- nvinfo : EIATTR_PARAM_CBANK
	.align		4
        /*0050*/ 	.byte	0x04, 0x0a
        /*0052*/ 	.short	(.L_19 - .L_18)
	.align		4
.L_18:
        /*0054*/ 	.word	index@(.nv.constant0._Z10initializePdi)
        /*0058*/ 	.short	0x0380
        /*005a*/ 	.short	0x000c


	//----- nvinfo : EIATTR_SW_WAR
	.align		4
.L_19:
        /*005c*/ 	.byte	0x04, 0x36
        /*005e*/ 	.short	(.L_21 - .L_20)
.L_20:
        /*0060*/ 	.word	0x00000008
.L_21:


//--------------------- .nv.callgraph             --------------------------
	.section	.nv.callgraph,"",@"SHT_CUDA_CALLGRAPH"
	.align	4
	.sectionentsize	8
	.align		4
        /*0000*/ 	.word	0x00000000
	.align		4
        /*0004*/ 	.word	0xffffffff
	.align		4
        /*0008*/ 	.word	0x00000000
	.align		4
        /*000c*/ 	.word	0xfffffffe
	.align		4
        /*0010*/ 	.word	0x00000000
	.align		4
        /*0014*/ 	.word	0xfffffffd
	.align		4
        /*0018*/ 	.word	0x00000000
	.align		4
        /*001c*/ 	.word	0xfffffffc


//--------------------- .text._Z10initializePdi   --------------------------
	.section	.text._Z10initializePdi,"ax",@progbits
	.align	128
        .global         _Z10initializePdi
        .type           _Z10initializePdi,@function
        .size           _Z10initializePdi,(.L_x_8 - _Z10initializePdi)
        .other          _Z10initializePdi,@"STO_CUDA_ENTRY STV_DEFAULT"
_Z10initializePdi:
.text._Z10initializePdi:
[----:B------:R-:W-:Y:S01]  /*0000*/  LDC R1, c[0x0][0x37c] ;  /* 0x0000df00ff017b82 */ /* 0x000fe20000000800 */
[----:B------:R-:W0:Y:S07]  /*0010*/  S2R R3, SR_TID.X ;  /* 0x0000000000037919 */ /* 0x000e2e0000002100 */
[----:B------:R-:W0:Y:S01]  /*0020*/  S2UR UR4, SR_CTAID.X ;  /* 0x00000000000479c3 */ /* 0x000e220000002500 */
[----:B------:R-:W1:Y:S07]  /*0030*/  LDCU UR5, c[0x0][0x388] ;  /* 0x00007100ff0577ac */ /* 0x000e6e0008000800 */
[----:B------:R-:W0:Y:S02]  /*0040*/  LDC R0, c[0x0][0x360] ;  /* 0x0000d800ff007b82 */ /* 0x000e240000000800 */
[----:B0-----:R-:W-:-:S05]  /*0050*/  IMAD R0, R0, UR4, R3 ;  /* 0x0000000400007c24 */ /* 0x001fca000f8e0203 */
[----:B-1----:R-:W-:-:S13]  /*0060*/  ISETP.GE.AND P0, PT, R0, UR5, PT ;  /* 0x0000000500007c0c */ /* 0x002fda000bf06270 */
[----:B------:R-:W-:Y:S05]  /*0070*/  @P0 EXIT ;  /* 0x000000000000094d */ /* 0x000fea0003800000 */
[----:B------:R-:W0:Y:S01]  /*0080*/  I2F.F64 R4, UR5 ;  /* 0x0000000500047d12 */ /* 0x000e220008201c00 */
[----:B------:R-:W-:Y:S01]  /*0090*/  IMAD.MOV.U32 R2, RZ, RZ, 0x1 ;  /* 0x00000001ff027424 */ /* 0x000fe200078e00ff */
[----:B------:R-:W1:Y:S01]  /*00a0*/  LDCU.64 UR4, c[0x0][0x358] ;  /* 0x00006b00ff0477ac */ /* 0x000e620008000a00 */
[----:B------:R-:W-:Y:S05]  /*00b0*/  BSSY.RECONVERGENT B0, `(.L_x_0) ;  /* 0x0000011000007945 */ /* 0x000fea0003800200 */
[----:B0-----:R-:W0:Y:S02]  /*00c0*/  MUFU.RCP64H R3, R5 ;  /* 0x0000000500037308 */ /* 0x001e240000001800 */
[----:B0-----:R-:W-:-:S08]  /*00d0*/  DFMA R6, -R4, R2, 1 ;  /* 0x3ff000000406742b */ /* 0x001fd00000000102 */
[----:B------:R-:W-:-:S08]  /*00e0*/  DFMA R6, R6, R6, R6 ;  /* 0x000000060606722b */ /* 0x000fd00000000006 */
[----:B------:R-:W-:Y:S02]  /*00f0*/  DFMA R2, R2, R6, R2 ;  /* 0x000000060202722b */ /* 0x000fe40000000002 */
[----:B------:R-:W0:Y:S06]  /*0100*/  I2F.F64 R6, R0 ;  /* 0x0000000000067312 */ /* 0x000e2c0000201c00 */
[----:B------:R-:W-:-:S08]  /*0110*/  DFMA R8, -R4, R2, 1 ;  /* 0x3ff000000408742b */ /* 0x000fd00000000102 */
[----:B------:R-:W-:Y:S01]  /*0120*/  DFMA R2, R2, R8, R2 ;  /* 0x000000080202722b */ /* 0x000fe20000000002 */
[----:B0-----:R-:W-:-:S07]  /*0130*/  FSETP.GEU.AND P1, PT, |R7|, 6.5827683646048100446e-37, PT ;  /* 0x036000000700780b */ /* 0x001fce0003f2e200 */
[----:B------:R-:W-:-:S08]  /*0140*/  DMUL R8, R6, R2 ;  /* 0x0000000206087228 */ /* 0x000fd00000000000 */
[----:B------:R-:W-:-:S08]  /*0150*/  DFMA R10, -R4, R8, R6 ;  /* 0x00000008040a722b */ /* 0x000fd00000000106 */
[----:B------:R-:W-:-:S10]  /*0160*/  DFMA R2, R2, R10, R8 ;  /* 0x0000000a0202722b */ /* 0x000fd40000000008 */
[----:B------:R-:W-:-:S05]  /*0170*/  FFMA R8, RZ, R5, R3 ;  /* 0x00000005ff087223 */ /* 0x000fca0000000003 */
[----:B------:R-:W-:-:S13]  /*0180*/  FSETP.GT.AND P0, PT, |R8|, 1.469367938527859385e-39, PT ;  /* 0x001000000800780b */ /* 0x000fda0003f04200 */
[----:B-1----:R-:W-:Y:S05]  /*0190*/  @P0 BRA P1, `(.L_x_1) ;  /* 0x0000000000080947 */ /* 0x002fea0000800000 */
[----:B------:R-:W-:-:S07]  /*01a0*/  MOV R10, 0x1c0 ;  /* 0x000001c0000a7802 */ /* 0x000fce0000000f00 */
[----:B------:R-:W-:Y:S05]  /*01b0*/  CALL.REL.NOINC `($__internal_0_$__cuda_sm20_div_rn_f64_full) ;  /* 0x0000000000147944 */ /* 0x000fea0003c00000 */
.L_x_1:
[----:B------:R-:W-:Y:S05]  /*01c0*/  BSYNC.RECONVERGENT B0 ;  /* 0x0000000000007941 */ /* 0x000fea0003800200 */
.L_x_0:
[----:B------:R-:W0:Y:S02]  /*01d0*/  LDC.64 R4, c[0x0][0x380] ;  /* 0x0000e000ff047b82 */ /* 0x000e240000000a00 */
[----:B0-----:R-:W-:-:S05]  /*01e0*/  IMAD.WIDE R4, R0, 0x8, R4 ;  /* 0x0000000800047825 */ /* 0x001fca00078e0204 */
[----:B------:R-:W-:Y:S01]  /*01f0*/  STG.E.64 desc[UR4][R4.64], R2 ;  /* 0x0000000204007986 */ /* 0x000fe2000c101b04 */
[----:B------:R-:W-:Y:S05]  /*0200*/  EXIT ;  /* 0x000000000000794d */ /* 0x000fea0003800000 */
        .weak           $__internal_0_$__cuda_sm20_div_rn_f64_full
        .type           $__internal_0_$__cuda_sm20_div_rn_f64_full,@function
        .size           $__internal_0_$__cuda_sm20_div_rn_f64_full,(.L_x_8 - $__internal_0_$__cuda_sm20_div_rn_f64_full)
$__internal_0_$__cuda_sm20_div_rn_f64_full:
[C---:B------:R-:W-:Y:S01]  /*0210*/  FSETP.GEU.AND P0, PT, |R5|.reuse, 1.469367938527859385e-39, PT ;  /* 0x001000000500780b */ /* 0x040fe20003f0e200 */
[----:B------:R-:W-:Y:S01]  /*0220*/  IMAD.MOV.U32 R16, RZ, RZ, 0x1 ;  /* 0x00000001ff107424 */ /* 0x000fe200078e00ff */
[----:B------:R-:W-:Y:S01]  /*0230*/  LOP3.LUT R2, R5, 0x800fffff, RZ, 0xc0, !PT ;  /* 0x800fffff05027812 */ /* 0x000fe200078ec0ff */
[----:B------:R-:W-:Y:S01]  /*0240*/  BSSY.RECONVERGENT B1, `(.L_x_2) ;  /* 0x0000055000017945 */ /* 0x000fe20003800200 */
[C---:B------:R-:W-:Y:S02]  /*0250*/  FSETP.GEU.AND P2, PT, |R7|.reuse, 1.469367938527859385e-39, PT ;  /* 0x001000000700780b */ /* 0x040fe40003f4e200 */
[----:B------:R-:W-:Y:S01]  /*0260*/  LOP3.LUT R3, R2, 0x3ff00000, RZ, 0xfc, !PT ;  /* 0x3ff0000002037812 */ /* 0x000fe200078efcff */
[----:B------:R-:W-:Y:S01]  /*0270*/  IMAD.MOV.U32 R2, RZ, RZ, R4 ;  /* 0x000000ffff027224 */ /* 0x000fe200078e0004 */
[----:B------:R-:W-:Y:S02]  /*0280*/  LOP3.LUT R11, R7, 0x7ff00000, RZ, 0xc0, !PT ;  /* 0x7ff00000070b7812 */ /* 0x000fe400078ec0ff */
[----:B------:R-:W-:-:S03]  /*0290*/  LOP3.LUT R14, R5, 0x7ff00000, RZ, 0xc0, !PT ;  /* 0x7ff00000050e7812 */ /* 0x000fc600078ec0ff */
[----:B------:R-:W-:Y:S01]  /*02a0*/  @!P0 DMUL R2, R4, 8.98846567431157953865e+307 ;  /* 0x7fe0000004028828 */ /* 0x000fe20000000000 */
[----:B------:R-:W-:-:S03]  /*02b0*/  ISETP.GE.U32.AND P1, PT, R11, R14, PT ;  /* 0x0000000e0b00720c */ /* 0x000fc60003f26070 */
[----:B------:R-:W-:Y:S01]  /*02c0*/  @!P2 LOP3.LUT R12, R5, 0x7ff00000, RZ, 0xc0, !PT ;  /* 0x7ff00000050ca812 */ /* 0x000fe200078ec0ff */
[----:B------:R-:W-:Y:S01]  /*02d0*/  @!P2 IMAD.MOV.U32 R18, RZ, RZ, RZ ;  /* 0x000000ffff12a224 */ /* 0x000fe200078e00ff */
[----:B------:R-:W0:Y:S02]  /*02e0*/  MUFU.RCP64H R17, R3 ;  /* 0x0000000300117308 */ /* 0x000e240000001800 */
[----:B------:R-:W-:Y:S01]  /*02f0*/  @!P2 ISETP.GE.U32.AND P3, PT, R11, R12, PT ;  /* 0x0000000c0b00a20c */ /* 0x000fe20003f66070 */
[----:B------:R-:W-:-:S05]  /*0300*/  IMAD.MOV.U32 R12, RZ, RZ, 0x1ca00000 ;  /* 0x1ca00000ff0c7424 */ /* 0x000fca00078e00ff */
[----:B------:R-:W-:-:S04]  /*0310*/  @!P2 SEL R13, R12, 0x63400000, !P3 ;  /* 0x634000000c0da807 */ /* 0x000fc80005800000 */
[----:B------:R-:W-:-:S04]  /*0320*/  @!P2 LOP3.LUT R13, R13, 0x80000000, R7, 0xf8, !PT ;  /* 0x800000000d0da812 */ /* 0x000fc800078ef807 */
[----:B------:R-:W-:Y:S01]  /*0330*/  @!P2 LOP3.LUT R19, R13, 0x100000, RZ, 0xfc, !PT ;  /* 0x001000000d13a812 */ /* 0x000fe200078efcff */
[----:B0-----:R-:W-:-:S08]  /*0340*/  DFMA R8, R16, -R2, 1 ;  /* 0x3ff000001008742b */ /* 0x001fd00000000802 */
[----:B------:R-:W-:-:S08]  /*0350*/  DFMA R8, R8, R8, R8 ;  /* 0x000000080808722b */ /* 0x000fd00000000008 */
[----:B------:R-:W-:Y:S01]  /*0360*/  DFMA R16, R16, R8, R16 ;  /* 0x000000081010722b */ /* 0x000fe20000000010 */
[----:B------:R-:W-:Y:S01]  /*0370*/  SEL R9, R12, 0x63400000, !P1 ;  /* 0x634000000c097807 */ /* 0x000fe20004800000 */
[----:B------:R-:W-:-:S03]  /*0380*/  IMAD.MOV.U32 R8, RZ, RZ, R6 ;  /* 0x000000ffff087224 */ /* 0x000fc600078e0006 */
[----:B------:R-:W-:-:S03]  /*0390*/  LOP3.LUT R9, R9, 0x800fffff, R7, 0xf8, !PT ;  /* 0x800fffff09097812 */ /* 0x000fc600078ef807 */
[----:B------:R-:W-:-:S03]  /*03a0*/  DFMA R20, R16, -R2, 1 ;  /* 0x3ff000001014742b */ /* 0x000fc60000000802 */
[----:B------:R-:W-:-:S05]  /*03b0*/  @!P2 DFMA R8, R8, 2, -R18 ;  /* 0x400000000808a82b */ /* 0x000fca0000000812 */
[----:B------:R-:W-:Y:S01]  /*03c0*/  DFMA R16, R16, R20, R16 ;  /* 0x000000141010722b */ /* 0x000fe20000000010 */
[----:B------:R-:W-:Y:S02]  /*03d0*/  IMAD.MOV.U32 R21, RZ, RZ, R11 ;  /* 0x000000ffff157224 */ /* 0x000fe400078e000b */
[----:B------:R-:W-:Y:S01]  /*03e0*/  IMAD.MOV.U32 R20, RZ, RZ, R14 ;  /* 0x000000ffff147224 */ /* 0x000fe200078e000e */
[----:B------:R-:W-:Y:S02]  /*03f0*/  @!P0 LOP3.LUT R20, R3, 0x7ff00000, RZ, 0xc0, !PT ;  /* 0x7ff0000003148812 */ /* 0x000fe400078ec0ff */
[----:B------:R-:W-:Y:S02]  /*0400*/  @!P2 LOP3.LUT R21, R9, 0x7ff00000, RZ, 0xc0, !PT ;  /* 0x7ff000000915a812 */ /* 0x000fe400078ec0ff */
[----:B------:R-:W-:Y:S01]  /*0410*/  DMUL R18, R16, R8 ;  /* 0x0000000810127228 */ /* 0x000fe20000000000 */
[----:B------:R-:W-:Y:S02]  /*0420*/  VIADD R22, R20, 0xffffffff ;  /* 0xffffffff14167836 */ /* 0x000fe40000000000 */
[----:B------:R-:W-:-:S05]  /*0430*/  VIADD R13, R21, 0xffffffff ;  /* 0xffffffff150d7836 */ /* 0x000fca0000000000 */
[----:B------:R-:W-:Y:S01]  /*0440*/  DFMA R14, R18, -R2, R8 ;  /* 0x80000002120e722b */ /* 0x000fe20000000008 */
[----:B------:R-:W-:-:S04]  /*0450*/  ISETP.GT.U32.AND P0, PT, R13, 0x7feffffe, PT ;  /* 0x7feffffe0d00780c */ /* 0x000fc80003f04070 */
[----:B------:R-:W-:-:S03]  /*0460*/  ISETP.GT.U32.OR P0, PT, R22, 0x7feffffe, P0 ;  /* 0x7feffffe1600780c */ /* 0x000fc60000704470 */
[----:B------:R-:W-:-:S10]  /*0470*/  DFMA R14, R16, R14, R18 ;  /* 0x0000000e100e722b */ /* 0x000fd40000000012 */
[----:B------:R-:W-:Y:S05]  /*0480*/  @P0 BRA `(.L_x_3) ;  /* 0x00000000006c0947 */ /* 0x000fea0003800000 */
[----:B------:R-:W-:-:S04]  /*0490*/  LOP3.LUT R16, R5, 0x7ff00000, RZ, 0xc0, !PT ;  /* 0x7ff0000005107812 */ /* 0x000fc800078ec0ff */
[CC--:B------:R-:W-:Y:S02]  /*04a0*/  VIADDMNMX R6, R11.reuse, -R16.reuse, 0xb9600000, !PT ;  /* 0xb96000000b067446 */ /* 0x0c0fe40007800910 */
[----:B------:R-:W-:Y:S02]  /*04b0*/  ISETP.GE.U32.AND P0, PT, R11, R16, PT ;  /* 0x000000100b00720c */ /* 0x000fe40003f06070 */
[----:B------:R-:W-:Y:S02]  /*04c0*/  VIMNMX R6, PT, PT, R6, 0x46a00000, PT ;  /* 0x46a0000006067848 */ /* 0x000fe40003fe0100 */
[----:B------:R-:W-:-:S05]  /*04d0*/  SEL R11, R12, 0x63400000, !P0 ;  /* 0x634000000c0b7807 */ /* 0x000fca0004000000 */
[----:B------:R-:W-:Y:S02]  /*04e0*/  IMAD.IADD R11, R6, 0x1, -R11 ;  /* 0x00000001060b7824 */ /* 0x000fe400078e0a0b */
[----:B------:R-:W-:Y:S02]  /*04f0*/  IMAD.MOV.U32 R6, RZ, RZ, RZ ;  /* 0x000000ffff067224 */ /* 0x000fe400078e00ff */
[----:B------:R-:W-:-:S06]  /*0500*/  VIADD R7, R11, 0x7fe00000 ;  /* 0x7fe000000b077836 */ /* 0x000fcc0000000000 */
[----:B------:R-:W-:-:S10]  /*0510*/  DMUL R12, R14, R6 ;  /* 0x000000060e0c7228 */ /* 0x000fd40000000000 */
[----:B------:R-:W-:-:S13]  /*0520*/  FSETP.GTU.AND P0, PT, |R13|, 1.469367938527859385e-39, PT ;  /* 0x001000000d00780b */ /* 0x000fda0003f0c200 */
[----:B------:R-:W-:Y:S05]  /*0530*/  @P0 BRA `(.L_x_4) ;  /* 0x0000000000940947 */ /* 0x000fea0003800000 */
[----:B------:R-:W-:Y:S01]  /*0540*/  DFMA R2, R14, -R2, R8 ;  /* 0x800000020e02722b */ /* 0x000fe20000000008 */
[----:B------:R-:W-:-:S09]  /*0550*/  IMAD.MOV.U32 R6, RZ, RZ, RZ ;  /* 0x000000ffff067224 */ /* 0x000fd200078e00ff */
[C---:B------:R-:W-:Y:S02]  /*0560*/  FSETP.NEU.AND P0, PT, R3.reuse, RZ, PT ;  /* 0x000000ff0300720b */ /* 0x040fe40003f0d000 */
[----:B------:R-:W-:-:S04]  /*0570*/  LOP3.LUT R5, R3, 0x80000000, R5, 0x48, !PT ;  /* 0x8000000003057812 */ /* 0x000fc800078e4805 */
[----:B------:R-:W-:-:S07]  /*0580*/  LOP3.LUT R7, R5, R7, RZ, 0xfc, !PT ;  /* 0x0000000705077212 */ /* 0x000fce00078efcff */
[----:B------:R-:W-:Y:S05]  /*0590*/  @!P0 BRA `(.L_x_4) ;  /* 0x00000000007c8947 */ /* 0x000fea0003800000 */
[----:B------:R-:W-:Y:S01]  /*05a0*/  IMAD.MOV R3, RZ, RZ, -R11 ;  /* 0x000000ffff037224 */ /* 0x000fe200078e0a0b */
[----:B------:R-:W-:Y:S01]  /*05b0*/  DMUL.RP R6, R14, R6 ;  /* 0x000000060e067228 */ /* 0x000fe20000008000 */
[----:B------:R-:W-:Y:S01]  /*05c0*/  IMAD.MOV.U32 R2, RZ, RZ, RZ ;  /* 0x000000ffff027224 */ /* 0x000fe200078e00ff */
[----:B------:R-:W-:-:S05]  /*05d0*/  IADD3 R11, PT, PT, -R11, -0x43300000, RZ ;  /* 0xbcd000000b0b7810 */ /* 0x000fca0007ffe1ff */
[----:B------:R-:W-:-:S03]  /*05e0*/  DFMA R2, R12, -R2, R14 ;  /* 0x800000020c02722b */ /* 0x000fc6000000000e */
[----:B------:R-:W-:-:S07]  /*05f0*/  LOP3.LUT R5, R7, R5, RZ, 0x3c, !PT ;  /* 0x0000000507057212 */ /* 0x000fce00078e3cff */
[----:B------:R-:W-:-:S04]  /*0600*/  FSETP.NEU.AND P0, PT, |R3|, R11, PT ;  /* 0x0000000b0300720b */ /* 0x000fc80003f0d200 */
[----:B------:R-:W-:Y:S02]  /*0610*/  FSEL R12, R6, R12, !P0 ;  /* 0x0000000c060c7208 */ /* 0x000fe40004000000 */
[----:B------:R-:W-:Y:S01]  /*0620*/  FSEL R13, R5, R13, !P0 ;  /* 0x0000000d050d7208 */ /* 0x000fe20004000000 */
[----:B------:R-:W-:Y:S06]  /*0630*/  BRA `(.L_x_4) ;  /* 0x0000000000547947 */ /* 0x000fec0003800000 */
.L_x_3:
[----:B------:R-:W-:-:S14]  /*0640*/  DSETP.NAN.AND P0, PT, R6, R6, PT ;  /* 0x000000060600722a */ /* 0x000fdc0003f08000 */
[----:B------:R-:W-:Y:S05]  /*0650*/  @P0 BRA `(.L_x_5) ;  /* 0x0000000000440947 */ /* 0x000fea0003800000 */
[----:B------:R-:W-:-:S14]  /*0660*/  DSETP.NAN.AND P0, PT, R4, R4, PT ;  /* 0x000000040400722a */ /* 0x000fdc0003f08000 */
[----:B------:R-:W-:Y:S05]  /*0670*/  @P0 BRA `(.L_x_6) ;  /* 0x0000000000300947 */ /* 0x000fea0003800000 */
[----:B------:R-:W-:Y:S01]  /*0680*/  ISETP.NE.AND P0, PT, R21, R20, PT ;  /* 0x000000141500720c */ /* 0x000fe20003f05270 */
[----:B------:R-:W-:Y:S02]  /*0690*/  IMAD.MOV.U32 R12, RZ, RZ, 0x0 ;  /* 0x00000000ff0c7424 */ /* 0x000fe400078e00ff */
[----:B------:R-:W-:-:S10]  /*06a0*/  IMAD.MOV.U32 R13, RZ, RZ, -0x80000 ;  /* 0xfff80000ff0d7424 */ /* 0x000fd400078e00ff */
[----:B------:R-:W-:Y:S05]  /*06b0*/  @!P0 BRA `(.L_x_4) ;  /* 0x0000000000348947 */ /* 0x000fea0003800000 */
[----:B------:R-:W-:Y:S02]  /*06c0*/  ISETP.NE.AND P0, PT, R21, 0x7ff00000, PT ;  /* 0x7ff000001500780c */ /* 0x000fe40003f05270 */
[----:B------:R-:W-:Y:S02]  /*06d0*/  LOP3.LUT R13, R7, 0x80000000, R5, 0x48, !PT ;  /* 0x80000000070d7812 */ /* 0x000fe400078e4805 */
[----:B------:R-:W-:-:S13]  /*06e0*/  ISETP.EQ.OR P0, PT, R20, RZ, !P0 ;  /* 0x000000ff1400720c */ /* 0x000fda0004702670 */
[----:B------:R-:W-:Y:S01]  /*06f0*/  @P0 LOP3.LUT R2, R13, 0x7ff00000, RZ, 0xfc, !PT ;  /* 0x7ff000000d020812 */ /* 0x000fe200078efcff */
[----:B------:R-:W-:Y:S02]  /*0700*/  @!P0 IMAD.MOV.U32 R12, RZ, RZ, RZ ;  /* 0x000000ffff0c8224 */ /* 0x000fe400078e00ff */
[----:B------:R-:W-:Y:S02]  /*0710*/  @P0 IMAD.MOV.U32 R12, RZ, RZ, RZ ;  /* 0x000000ffff0c0224 */ /* 0x000fe400078e00ff */
[----:B------:R-:W-:Y:S01]  /*0720*/  @P0 IMAD.MOV.U32 R13, RZ, RZ, R2 ;  /* 0x000000ffff0d0224 */ /* 0x000fe200078e0002 */
[----:B------:R-:W-:Y:S06]  /*0730*/  BRA `(.L_x_4) ;  /* 0x0000000000147947 */ /* 0x000fec0003800000 */
.L_x_6:
[----:B------:R-:W-:Y:S01]  /*0740*/  LOP3.LUT R13, R5, 0x80000, RZ, 0xfc, !PT ;  /* 0x00080000050d7812 */ /* 0x000fe200078efcff */
[----:B------:R-:W-:Y:S01]  /*0750*/  IMAD.MOV.U32 R12, RZ, RZ, R4 ;  /* 0x000000ffff0c7224 */ /* 0x000fe200078e0004 */
[----:B------:R-:W-:Y:S06]  /*0760*/  BRA `(.L_x_4) ;  /* 0x0000000000087947 */ /* 0x000fec0003800000 */
.L_x_5:
[----:B------:R-:W-:Y:S01]  /*0770*/  LOP3.LUT R13, R7, 0x80000, RZ, 0xfc, !PT ;  /* 0x00080000070d7812 */ /* 0x000fe200078efcff */
[----:B------:R-:W-:-:S07]  /*0780*/  IMAD.MOV.U32 R12, RZ, RZ, R6 ;  /* 0x000000ffff0c7224 */ /* 0x000fce00078e0006 */
.L_x_4:
[----:B------:R-:W-:Y:S05]  /*0790*/  BSYNC.RECONVERGENT B1 ;  /* 0x0000000000017941 */ /* 0x000fea0003800200 */
.L_x_2:
[----:B------:R-:W-:Y:S02]  /*07a0*/  IMAD.MOV.U32 R11, RZ, RZ, 0x0 ;  /* 0x00000000ff0b7424 */ /* 0x000fe400078e00ff */
[----:B------:R-:W-:Y:S02]  /*07b0*/  IMAD.MOV.U32 R2, RZ, RZ, R12 ;  /* 0x000000ffff027224 */ /* 0x000fe400078e000c */
[----:B------:R-:W-:Y:S01]  /*07c0*/  IMAD.MOV.U32 R3, RZ, RZ, R13 ;  /* 0x000000ffff037224 */ /* 0x000fe200078e000d */
[----:B------:R-:W-:Y:S06]  /*07d0*/  RET.REL.NODEC R10 `(_Z10initializePdi) ;  /* 0xfffffff80a087950 */ /* 0x000fec0003c3ffff */
.L_x_7:
[----:B------:R-:W-:-:S00]  /*07e0*/  BRA `(.L_x_7) ;  /* 0xfffffffc00fc7947 */ /* 0x000fc0000383ffff */
[----:B------:R-:W-:-:S00]  /*07f0*/  NOP ;  /* 0x0000000000007918 */ /* 0x000fc00000000000 */
        /* <DEDUP_REMOVED lines=8> */
.L_x_8:


//--------------------- .nv.shared.reserved.0     --------------------------
	.section	.nv.shared.reserved.0,"aw",@nobits
	.weak		__nv_reservedSMEM_offset_0_alias
	.size		__nv_reservedSMEM_offset_0_alias, 0, 64
	.other		__nv_reservedSMEM_offset_0_alias,@"STO_CUDA_RESERVED_SHARED STV_DEFAULT"
__nv_reservedSMEM_offset_0_alias:
	.zero		0
	.zero		64


//--------------------- .nv.constant0._Z10initializePdi --------------------------
	.section	.nv.constant0._Z10initializePdi,"a",@progbits
	.sectionflags	@""
	.align	4
.nv.constant0._Z10initializePdi:
	.zero		908


//--------------------- SYMBOLS --------------------------

	.type		.nv.reservedSmem.offset0,@object
	.size		.nv.reservedSmem.offset0,0x4
